//
// Generated by NVIDIA NVVM Compiler
//
// Compiler Build ID: CL-36424714
// Cuda compilation tools, release 13.0, V13.0.88
// Based on NVVM 20.0.0
//

.version 9.0
.target sm_100
.address_size 64

	// .globl	_Z18match_count_kernelPiPPcS1_PS_S_S_S_

.visible .entry _Z18match_count_kernelPiPPcS1_PS_S_S_S_(
	.param .u64 .ptr .align 1 _Z18match_count_kernelPiPPcS1_PS_S_S_S__param_0,
	.param .u64 .ptr .align 1 _Z18match_count_kernelPiPPcS1_PS_S_S_S__param_1,
	.param .u64 .ptr .align 1 _Z18match_count_kernelPiPPcS1_PS_S_S_S__param_2,
	.param .u64 .ptr .align 1 _Z18match_count_kernelPiPPcS1_PS_S_S_S__param_3,
	.param .u64 .ptr .align 1 _Z18match_count_kernelPiPPcS1_PS_S_S_S__param_4,
	.param .u64 .ptr .align 1 _Z18match_count_kernelPiPPcS1_PS_S_S_S__param_5,
	.param .u64 .ptr .align 1 _Z18match_count_kernelPiPPcS1_PS_S_S_S__param_6
)
{
	.reg .pred 	%p<10>;
	.reg .b16 	%rs<3>;
	.reg .b32 	%r<31>;
	.reg .b64 	%rd<36>;

	ld.param.u64 	%rd6, [_Z18match_count_kernelPiPPcS1_PS_S_S_S__param_0];
	ld.param.u64 	%rd7, [_Z18match_count_kernelPiPPcS1_PS_S_S_S__param_1];
	ld.param.u64 	%rd8, [_Z18match_count_kernelPiPPcS1_PS_S_S_S__param_2];
	ld.param.u64 	%rd9, [_Z18match_count_kernelPiPPcS1_PS_S_S_S__param_3];
	ld.param.u64 	%rd10, [_Z18match_count_kernelPiPPcS1_PS_S_S_S__param_4];
	ld.param.u64 	%rd11, [_Z18match_count_kernelPiPPcS1_PS_S_S_S__param_5];
	cvta.to.global.u64 	%rd12, %rd9;
	cvta.to.global.u64 	%rd13, %rd8;
	cvta.to.global.u64 	%rd14, %rd7;
	cvta.to.global.u64 	%rd15, %rd11;
	cvta.to.global.u64 	%rd16, %rd10;
	mov.u32 	%r15, %ctaid.x;
	mov.u32 	%r16, %ntid.x;
	mov.u32 	%r17, %tid.x;
	mad.lo.s32 	%r1, %r15, %r16, %r17;
	mul.wide.u32 	%rd17, %r17, 4;
	add.s64 	%rd18, %rd16, %rd17;
	ld.global.u32 	%r2, [%rd18];
	mul.wide.u32 	%rd19, %r15, 4;
	add.s64 	%rd20, %rd15, %rd19;
	ld.global.u32 	%r3, [%rd20];
	mul.wide.u32 	%rd21, %r15, 8;
	add.s64 	%rd22, %rd14, %rd21;
	ld.global.u64 	%rd23, [%rd22];
	cvta.to.global.u64 	%rd1, %rd23;
	mul.wide.u32 	%rd24, %r17, 8;
	add.s64 	%rd25, %rd13, %rd24;
	ld.global.u64 	%rd26, [%rd25];
	cvta.to.global.u64 	%rd2, %rd26;
	add.s64 	%rd27, %rd12, %rd24;
	ld.global.u64 	%rd3, [%rd27];
	setp.lt.s32 	%p1, %r3, 1;
	@%p1 bra 	$L__BB0_11;
	cvta.to.global.u64 	%rd28, %rd6;
	mul.wide.s32 	%rd29, %r1, 4;
	add.s64 	%rd4, %rd28, %rd29;
	cvta.to.global.u64 	%rd5, %rd3;
	mov.b32 	%r26, 0;
$L__BB0_2:
	setp.lt.s32 	%p2, %r2, 1;
	mov.b32 	%r25, 0;
	@%p2 bra 	$L__BB0_9;
	mov.b32 	%r25, 0;
$L__BB0_4:
	setp.eq.s32 	%p3, %r25, -1;
	@%p3 bra 	$L__BB0_6;
	cvt.s64.s32 	%rd30, %r26;
	add.s64 	%rd31, %rd1, %rd30;
	ld.global.u8 	%rs1, [%rd31];
	cvt.s64.s32 	%rd32, %r25;
	add.s64 	%rd33, %rd2, %rd32;
	ld.global.u8 	%rs2, [%rd33];
	setp.ne.s16 	%p4, %rs1, %rs2;
	@%p4 bra 	$L__BB0_7;
$L__BB0_6:
	add.s32 	%r26, %r26, 1;
	add.s32 	%r25, %r25, 1;
	bra.uni 	$L__BB0_8;
$L__BB0_7:
	mul.wide.s32 	%rd34, %r25, 4;
	add.s64 	%rd35, %rd5, %rd34;
	ld.global.u32 	%r25, [%rd35];
$L__BB0_8:
	setp.lt.s32 	%p5, %r26, %r3;
	setp.lt.s32 	%p6, %r25, %r2;
	and.pred  	%p7, %p5, %p6;
	@%p7 bra 	$L__BB0_4;
$L__BB0_9:
	setp.ne.s32 	%p8, %r25, %r2;
	@%p8 bra 	$L__BB0_11;
	ld.global.u32 	%r21, [%rd4];
	add.s32 	%r22, %r21, 1;
	st.global.u32 	[%rd4], %r22;
	sub.s32 	%r23, %r26, %r2;
	add.s32 	%r26, %r23, 1;
	setp.lt.s32 	%p9, %r26, %r3;
	@%p9 bra 	$L__BB0_2;
$L__BB0_11:
	ret;

}


// ===== COMPILED SASS (sm_100) =====

	.target	sm_100

	.elftype	@"ET_EXEC"


//--------------------- .note.nv.tkinfo           --------------------------
	.section	.note.nv.tkinfo,"",@"SHT_NOTE"
	.sectionflags	@"SHF_NOTE_NV_TKINFO"
	.tkinfo
        /*0018*/ 	.word	0x00000002
        /*0030*/ 	.string	""
        /*0030*/ 	.string	"ptxas"
        /*0030*/ 	.string	"Cuda compilation tools, release 13.0, V13.0.88"
        /*0030*/ 	.string	"Build cuda_13.0.r13.0/compiler.36424714_0"
        /*0030*/ 	.string	"-arch sm_100 -m 64 "



//--------------------- .note.nv.cuinfo           --------------------------
	.section	.note.nv.cuinfo,"",@"SHT_NOTE"
	.sectionflags	@"SHF_NOTE_NV_CUINFO"
        /*0018*/ 	.short	0x0002
        /*001a*/ 	.short	0x0064
        /*001c*/ 	.short	0x0082
	.zero		2


//--------------------- .nv.info                  --------------------------
	.section	.nv.info,"",@"SHT_CUDA_INFO"
	.align	4


	//----- nvinfo : EIATTR_REGCOUNT
	.align		4
        /*0000*/ 	.byte	0x04, 0x2f
        /*0002*/ 	.short	(.L_1 - .L_0)
	.align		4
.L_0:
        /*0004*/ 	.word	index@(_Z18match_count_kernelPiPPcS1_PS_S_S_S_)
        /*0008*/ 	.word	0x00000016


	//----- nvinfo : EIATTR_FRAME_SIZE
	.align		4
.L_1:
        /*000c*/ 	.byte	0x04, 0x11
        /*000e*/ 	.short	(.L_3 - .L_2)
	.align		4
.L_2:
        /*0010*/ 	.word	index@(_Z18match_count_kernelPiPPcS1_PS_S_S_S_)
        /*0014*/ 	.word	0x00000000


	//----- nvinfo : EIATTR_MIN_STACK_SIZE
	.align		4
.L_3:
        /*0018*/ 	.byte	0x04, 0x12
        /*001a*/ 	.short	(.L_5 - .L_4)
	.align		4
.L_4:
        /*001c*/ 	.word	index@(_Z18match_count_kernelPiPPcS1_PS_S_S_S_)
        /*0020*/ 	.word	0x00000000
.L_5:


//--------------------- .nv.compat                --------------------------
	.section	.nv.compat,"",@"SHT_CUDA_COMPAT_INFO"
	.align	4
        /*0000*/ 	.byte	0x02, 0x09, 0x00, 0x00, 0x02, 0x02, 0x01, 0x00, 0x02, 0x05, 0x05, 0x00, 0x03, 0x07, 0x01, 0x01
        /*0010*/ 	.byte	0x02, 0x03, 0x00, 0x00, 0x02, 0x06, 0x01, 0x00, 0x04, 0x0b, 0x08, 0x00, 0x09, 0x00, 0x00, 0x00
        /*0020*/ 	.byte	0x00, 0x00, 0x00, 0x00


//--------------------- .nv.info._Z18match_count_kernelPiPPcS1_PS_S_S_S_ --------------------------
	.section	.nv.info._Z18match_count_kernelPiPPcS1_PS_S_S_S_,"",@"SHT_CUDA_INFO"
	.sectionflags	@""
	.align	4


	//----- nvinfo : EIATTR_CUDA_API_VERSION
	.align		4
        /*0000*/ 	.byte	0x04, 0x37
        /*0002*/ 	.short	(.L_7 - .L_6)
.L_6:
        /*0004*/ 	.word	0x00000082


	//----- nvinfo : EIATTR_KPARAM_INFO
	.align		4
.L_7:
        /*0008*/ 	.byte	0x04, 0x17
        /*000a*/ 	.short	(.L_9 - .L_8)
.L_8:
        /*000c*/ 	.word	0x00000000
        /*0010*/ 	.short	0x0006
        /*0012*/ 	.short	0x0030
        /*0014*/ 	.byte	0x00, 0xf5, 0x21, 0x00


	//----- nvinfo : EIATTR_KPARAM_INFO
	.align		4
.L_9:
        /*0018*/ 	.byte	0x04, 0x17
        /*001a*/ 	.short	(.L_11 - .L_10)
.L_10:
        /*001c*/ 	.word	0x00000000
        /*0020*/ 	.short	0x0005
        /*0022*/ 	.short	0x0028
        /*0024*/ 	.byte	0x00, 0xf5, 0x21, 0x00


	//----- nvinfo : EIATTR_KPARAM_INFO
	.align		4
.L_11:
        /*0028*/ 	.byte	0x04, 0x17
        /*002a*/ 	.short	(.L_13 - .L_12)
.L_12:
        /*002c*/ 	.word	0x00000000
        /*0030*/ 	.short	0x0004
        /*0032*/ 	.short	0x0020
        /*0034*/ 	.byte	0x00, 0xf5, 0x21, 0x00


	//----- nvinfo : EIATTR_KPARAM_INFO
	.align		4
.L_13:
        /*0038*/ 	.byte	0x04, 0x17
        /*003a*/ 	.short	(.L_15 - .L_14)
.L_14:
        /*003c*/ 	.word	0x00000000
        /*0040*/ 	.short	0x0003
        /*0042*/ 	.short	0x0018
        /*0044*/ 	.byte	0x00, 0xf5, 0x21, 0x00


	//----- nvinfo : EIATTR_KPARAM_INFO
	.align		4
.L_15:
        /*0048*/ 	.byte	0x04, 0x17
        /*004a*/ 	.short	(.L_17 - .L_16)
.L_16:
        /*004c*/ 	.word	0x00000000
        /*0050*/ 	.short	0x0002
        /*0052*/ 	.short	0x0010
        /*0054*/ 	.byte	0x00, 0xf5, 0x21, 0x00


	//----- nvinfo : EIATTR_KPARAM_INFO
	.align		4
.L_17:
        /*0058*/ 	.byte	0x04, 0x17
        /*005a*/ 	.short	(.L_19 - .L_18)
.L_18:
        /*005c*/ 	.word	0x00000000
        /*0060*/ 	.short	0x0001
        /*0062*/ 	.short	0x0008
        /*0064*/ 	.byte	0x00, 0xf5, 0x21, 0x00


	//----- nvinfo : EIATTR_KPARAM_INFO
	.align		4
.L_19:
        /*0068*/ 	.byte	0x04, 0x17
        /*006a*/ 	.short	(.L_21 - .L_20)
.L_20:
        /*006c*/ 	.word	0x00000000
        /*0070*/ 	.short	0x0000
        /*0072*/ 	.short	0x0000
        /*0074*/ 	.byte	0x00, 0xf5, 0x21, 0x00


	//----- nvinfo : EIATTR_SPARSE_MMA_MASK
	.align		4
.L_21:
        /*0078*/ 	.byte	0x03, 0x50
        /*007a*/ 	.short	0x0000


	//----- nvinfo : EIATTR_MAXREG_COUNT
	.align		4
        /*007c*/ 	.byte	0x03, 0x1b
        /*007e*/ 	.short	0x00ff


	//----- nvinfo : EIATTR_MERCURY_ISA_VERSION
	.align		4
        /*0080*/ 	.byte	0x03, 0x5f
        /*0082*/ 	.short	0x0101


	//----- nvinfo : EIATTR_VRC_CTA_INIT_COUNT
	.align		4
        /*0084*/ 	.byte	0x02, 0x4a
	.zero		1
	.zero		1


	//----- nvinfo : EIATTR_EXIT_INSTR_OFFSETS
	.align		4
        /*0088*/ 	.byte	0x04, 0x1c
        /*008a*/ 	.short	(.L_23 - .L_22)


	//   ....[0]....
.L_22:
        /*008c*/ 	.word	0x00000100


	//   ....[1]....
        /*0090*/ 	.word	0x00000350


	//   ....[2]....
        /*0094*/ 	.word	0x000003c0


	//----- nvinfo : EIATTR_CRS_STACK_SIZE
	.align		4
.L_23:
        /*0098*/ 	.byte	0x04, 0x1e
        /*009a*/ 	.short	(.L_25 - .L_24)
.L_24:
        /*009c*/ 	.word	0x00000000


	//----- nvinfo : EIATTR_CBANK_PARAM_SIZE
	.align		4
.L_25:
        /*00a0*/ 	.byte	0x03, 0x19
        /*00a2*/ 	.short	0x0038


	//----- nvinfo : EIATTR_PARAM_CBANK
	.align		4
        /*00a4*/ 	.byte	0x04, 0x0a
        /*00a6*/ 	.short	(.L_27 - .L_26)
	.align		4
.L_26:
        /*00a8*/ 	.word	index@(.nv.constant0._Z18match_count_kernelPiPPcS1_PS_S_S_S_)
        /*00ac*/ 	.short	0x0380
        /*00ae*/ 	.short	0x0038


	//----- nvinfo : EIATTR_SW_WAR
	.align		4
.L_27:
        /*00b0*/ 	.byte	0x04, 0x36
        /*00b2*/ 	.short	(.L_29 - .L_28)
.L_28:
        /*00b4*/ 	.word	0x00000008
.L_29:


//--------------------- .nv.callgraph             --------------------------
	.section	.nv.callgraph,"",@"SHT_CUDA_CALLGRAPH"
	.align	4
	.sectionentsize	8
	.align		4
        /*0000*/ 	.word	0x00000000
	.align		4
        /*0004*/ 	.word	0xffffffff
	.align		4
        /*0008*/ 	.word	0x00000000
	.align		4
        /*000c*/ 	.word	0xfffffffe
	.align		4
        /*0010*/ 	.word	0x00000000
	.align		4
        /*0014*/ 	.word	0xfffffffd
	.align		4
        /*0018*/ 	.word	0x00000000
	.align		4
        /*001c*/ 	.word	0xfffffffc


//--------------------- .text._Z18match_count_kernelPiPPcS1_PS_S_S_S_ --------------------------
	.section	.text._Z18match_count_kernelPiPPcS1_PS_S_S_S_,"ax",@progbits
	.align	128
        .global         _Z18match_count_kernelPiPPcS1_PS_S_S_S_
        .type           _Z18match_count_kernelPiPPcS1_PS_S_S_S_,@function
        .size           _Z18match_count_kernelPiPPcS1_PS_S_S_S_,(.L_x_9 - _Z18match_count_kernelPiPPcS1_PS_S_S_S_)
        .other          _Z18match_count_kernelPiPPcS1_PS_S_S_S_,@"STO_CUDA_ENTRY STV_DEFAULT"
_Z18match_count_kernelPiPPcS1_PS_S_S_S_:
.text._Z18match_count_kernelPiPPcS1_PS_S_S_S_:
[----:B------:R-:W-:Y:S01]  /*0000*/  LDC R1, c[0x0][0x37c] ;  /* 0x0000df00ff017b82 */ /* 0x000fe20000000800 */
[----:B------:R-:W0:Y:S07]  /*0010*/  S2R R2, SR_CTAID.X ;  /* 0x0000000000027919 */ /* 0x000e2e0000002500 */
[----:B------:R-:W0:Y:S01]  /*0020*/  LDC.64 R4, c[0x0][0x3a8] ;  /* 0x0000ea00ff047b82 */ /* 0x000e220000000a00 */
[----:B------:R-:W1:Y:S01]  /*0030*/  LDCU.64 UR4, c[0x0][0x358] ;  /* 0x00006b00ff0477ac */ /* 0x000e620008000a00 */
[----:B------:R-:W2:Y:S06]  /*0040*/  S2R R17, SR_TID.X ;  /* 0x0000000000117919 */ /* 0x000eac0000002100 */
[----:B------:R-:W3:Y:S08]  /*0050*/  LDC.64 R14, c[0x0][0x388] ;  /* 0x0000e200ff0e7b82 */ /* 0x000ef00000000a00 */
[----:B------:R-:W2:Y:S08]  /*0060*/  LDC.64 R12, c[0x0][0x3a0] ;  /* 0x0000e800ff0c7b82 */ /* 0x000eb00000000a00 */
[----:B------:R-:W4:Y:S01]  /*0070*/  LDC.64 R6, c[0x0][0x390] ;  /* 0x0000e400ff067b82 */ /* 0x000f220000000a00 */
[----:B0-----:R-:W-:-:S07]  /*0080*/  IMAD.WIDE.U32 R4, R2, 0x4, R4 ;  /* 0x0000000402047825 */ /* 0x001fce00078e0004 */
[----:B------:R-:W0:Y:S01]  /*0090*/  LDC.64 R8, c[0x0][0x398] ;  /* 0x0000e600ff087b82 */ /* 0x000e220000000a00 */
[----:B-1----:R-:W5:Y:S01]  /*00a0*/  LDG.E R0, desc[UR4][R4.64] ;  /* 0x0000000404007981 */ /* 0x002f62000c1e1900 */
[----:B---3--:R-:W-:-:S04]  /*00b0*/  IMAD.WIDE.U32 R14, R2, 0x8, R14 ;  /* 0x00000008020e7825 */ /* 0x008fc800078e000e */
[----:B--2---:R-:W-:-:S04]  /*00c0*/  IMAD.WIDE.U32 R12, R17, 0x4, R12 ;  /* 0x00000004110c7825 */ /* 0x004fc800078e000c */
[----:B----4-:R-:W-:-:S04]  /*00d0*/  IMAD.WIDE.U32 R6, R17, 0x8, R6 ;  /* 0x0000000811067825 */ /* 0x010fc800078e0006 */
[----:B0-----:R-:W-:Y:S01]  /*00e0*/  IMAD.WIDE.U32 R8, R17, 0x8, R8 ;  /* 0x0000000811087825 */ /* 0x001fe200078e0008 */
[----:B-----5:R-:W-:-:S13]  /*00f0*/  ISETP.GE.AND P0, PT, R0, 0x1, PT ;  /* 0x000000010000780c */ /* 0x020fda0003f06270 */
[----:B------:R-:W-:Y:S05]  /*0100*/  @!P0 EXIT ;  /* 0x000000000000894d */ /* 0x000fea0003800000 */
[----:B------:R0:W5:Y:S01]  /*0110*/  LDG.E R3, desc[UR4][R12.64] ;  /* 0x000000040c037981 */ /* 0x000162000c1e1900 */
[----:B------:R-:W1:Y:S03]  /*0120*/  LDC.64 R10, c[0x0][0x380] ;  /* 0x0000e000ff0a7b82 */ /* 0x000e660000000a00 */
[----:B------:R0:W5:Y:S04]  /*0130*/  LDG.E.64 R4, desc[UR4][R14.64] ;  /* 0x000000040e047981 */ /* 0x000168000c1e1b00 */
[----:B------:R-:W5:Y:S04]  /*0140*/  LDG.E.64 R6, desc[UR4][R6.64] ;  /* 0x0000000406067981 */ /* 0x000f68000c1e1b00 */
[----:B------:R-:W5:Y:S01]  /*0150*/  LDG.E.64 R8, desc[UR4][R8.64] ;  /* 0x0000000408087981 */ /* 0x000f62000c1e1b00 */
[----:B------:R-:W2:Y:S02]  /*0160*/  LDCU UR6, c[0x0][0x360] ;  /* 0x00006c00ff0677ac */ /* 0x000ea40008000800 */
[----:B--2---:R-:W-:-:S04]  /*0170*/  IMAD R17, R2, UR6, R17 ;  /* 0x0000000602117c24 */ /* 0x004fc8000f8e0211 */
[----:B-1----:R-:W-:-:S04]  /*0180*/  IMAD.WIDE R10, R17, 0x4, R10 ;  /* 0x00000004110a7825 */ /* 0x002fc800078e020a */
[----:B0-----:R-:W-:-:S07]  /*0190*/  IMAD.MOV.U32 R17, RZ, RZ, RZ ;  /* 0x000000ffff117224 */ /* 0x001fce00078e00ff */
.L_x_7:
[----:B-----5:R-:W-:Y:S01]  /*01a0*/  ISETP.GE.AND P0, PT, R3, 0x1, PT ;  /* 0x000000010300780c */ /* 0x020fe20003f06270 */
[----:B------:R-:W-:Y:S01]  /*01b0*/  BSSY.RECONVERGENT B0, `(.L_x_0) ;  /* 0x0000018000007945 */ /* 0x000fe20003800200 */
[----:B------:R-:W-:-:S11]  /*01c0*/  IMAD.MOV.U32 R19, RZ, RZ, RZ ;  /* 0x000000ffff137224 */ /* 0x000fd600078e00ff */
[----:B0-----:R-:W-:Y:S05]  /*01d0*/  @!P0 BRA `(.L_x_1) ;  /* 0x0000000000548947 */ /* 0x001fea0003800000 */
[----:B------:R-:W-:-:S07]  /*01e0*/  IMAD.MOV.U32 R19, RZ, RZ, RZ ;  /* 0x000000ffff137224 */ /* 0x000fce00078e00ff */
.L_x_6:
[----:B------:R-:W-:Y:S01]  /*01f0*/  ISETP.NE.AND P0, PT, R19, -0x1, PT ;  /* 0xffffffff1300780c */ /* 0x000fe20003f05270 */
[----:B------:R-:W-:-:S12]  /*0200*/  BSSY.RECONVERGENT B1, `(.L_x_2) ;  /* 0x000000f000017945 */ /* 0x000fd80003800200 */
[----:B0-----:R-:W-:Y:S05]  /*0210*/  @!P0 BRA `(.L_x_3) ;  /* 0x0000000000208947 */ /* 0x001fea0003800000 */
[----:B------:R-:W-:Y:S02]  /*0220*/  IADD3 R14, P1, PT, R6, R19, RZ ;  /* 0x00000013060e7210 */ /* 0x000fe40007f3e0ff */
[----:B------:R-:W-:Y:S02]  /*0230*/  IADD3 R12, P0, PT, R4, R17, RZ ;  /* 0x00000011040c7210 */ /* 0x000fe40007f1e0ff */
[----:B------:R-:W-:Y:S02]  /*0240*/  LEA.HI.X.SX32 R15, R19, R7, 0x1, P1 ;  /* 0x00000007130f7211 */ /* 0x000fe400008f0eff */
[----:B------:R-:W-:-:S04]  /*0250*/  LEA.HI.X.SX32 R13, R17, R5, 0x1, P0 ;  /* 0x00000005110d7211 */ /* 0x000fc800000f0eff */
[----:B------:R-:W2:Y:S04]  /*0260*/  LDG.E.U8 R15, desc[UR4][R14.64] ;  /* 0x000000040e0f7981 */ /* 0x000ea8000c1e1100 */
[----:B------:R-:W2:Y:S02]  /*0270*/  LDG.E.U8 R12, desc[UR4][R12.64] ;  /* 0x000000040c0c7981 */ /* 0x000ea4000c1e1100 */
[----:B--2---:R-:W-:-:S13]  /*0280*/  ISETP.NE.AND P0, PT, R12, R15, PT ;  /* 0x0000000f0c00720c */ /* 0x004fda0003f05270 */
[----:B------:R-:W-:Y:S05]  /*0290*/  @P0 BRA `(.L_x_4) ;  /* 0x00000000000c0947 */ /* 0x000fea0003800000 */
.L_x_3:
[----:B------:R-:W-:Y:S01]  /*02a0*/  IADD3 R17, PT, PT, R17, 0x1, RZ ;  /* 0x0000000111117810 */ /* 0x000fe20007ffe0ff */
[----:B------:R-:W-:Y:S01]  /*02b0*/  VIADD R19, R19, 0x1 ;  /* 0x0000000113137836 */ /* 0x000fe20000000000 */
[----:B------:R-:W-:Y:S06]  /*02c0*/  BRA `(.L_x_5) ;  /* 0x0000000000087947 */ /* 0x000fec0003800000 */
.L_x_4:
[----:B------:R-:W-:-:S05]  /*02d0*/  IMAD.WIDE R12, R19, 0x4, R8 ;  /* 0x00000004130c7825 */ /* 0x000fca00078e0208 */
[----:B------:R0:W5:Y:S02]  /*02e0*/  LDG.E R19, desc[UR4][R12.64] ;  /* 0x000000040c137981 */ /* 0x000164000c1e1900 */
.L_x_5:
[----:B------:R-:W-:Y:S05]  /*02f0*/  BSYNC.RECONVERGENT B1 ;  /* 0x0000000000017941 */ /* 0x000fea0003800200 */
.L_x_2:
[----:B-----5:R-:W-:Y:S02]  /*0300*/  ISETP.GE.AND P0, PT, R19, R3, PT ;  /* 0x000000031300720c */ /* 0x020fe40003f06270 */
[----:B------:R-:W-:-:S13]  /*0310*/  ISETP.LT.AND P1, PT, R17, R0, PT ;  /* 0x000000001100720c */ /* 0x000fda0003f21270 */
[----:B------:R-:W-:Y:S05]  /*0320*/  @!P0 BRA P1, `(.L_x_6) ;  /* 0xfffffffc00b08947 */ /* 0x000fea000083ffff */
.L_x_1:
[----:B------:R-:W-:Y:S05]  /*0330*/  BSYNC.RECONVERGENT B0 ;  /* 0x0000000000007941 */ /* 0x000fea0003800200 */
.L_x_0:
[----:B------:R-:W-:-:S13]  /*0340*/  ISETP.NE.AND P0, PT, R19, R3, PT ;  /* 0x000000031300720c */ /* 0x000fda0003f05270 */
[----:B------:R-:W-:Y:S05]  /*0350*/  @P0 EXIT ;  /* 0x000000000000094d */ /* 0x000fea0003800000 */
[----:B------:R-:W0:Y:S01]  /*0360*/  LDG.E R2, desc[UR4][R10.64] ;  /* 0x000000040a027981 */ /* 0x000e22000c1e1900 */
[----:B------:R-:W-:-:S04]  /*0370*/  IADD3 R17, PT, PT, R17, 0x1, -R3 ;  /* 0x0000000111117810 */ /* 0x000fc80007ffe803 */
[----:B------:R-:W-:Y:S02]  /*0380*/  ISETP.GE.AND P0, PT, R17, R0, PT ;  /* 0x000000001100720c */ /* 0x000fe40003f06270 */
[----:B0-----:R-:W-:-:S05]  /*0390*/  IADD3 R13, PT, PT, R2, 0x1, RZ ;  /* 0x00000001020d7810 */ /* 0x001fca0007ffe0ff */
[----:B------:R0:W-:Y:S06]  /*03a0*/  STG.E desc[UR4][R10.64], R13 ;  /* 0x0000000d0a007986 */ /* 0x0001ec000c101904 */
[----:B------:R-:W-:Y:S05]  /*03b0*/  @!P0 BRA `(.L_x_7) ;  /* 0xfffffffc00788947 */ /* 0x000fea000383ffff */
[----:B------:R-:W-:Y:S05]  /*03c0*/  EXIT ;  /* 0x000000000000794d */ /* 0x000fea0003800000 */
.L_x_8:
[----:B------:R-:W-:-:S00]  /*03d0*/  BRA `(.L_x_8) ;  /* 0xfffffffc00fc7947 */ /* 0x000fc0000383ffff */
[----:B------:R-:W-:-:S00]  /*03e0*/  NOP ;  /* 0x0000000000007918 */ /* 0x000fc00000000000 */
        /* <DEDUP_REMOVED lines=9> */
.L_x_9:


//--------------------- .nv.shared.reserved.0     --------------------------
	.section	.nv.shared.reserved.0,"aw",@nobits
	.weak		__nv_reservedSMEM_offset_0_alias
	.size		__nv_reservedSMEM_offset_0_alias, 0, 64
	.other		__nv_reservedSMEM_offset_0_alias,@"STO_CUDA_RESERVED_SHARED STV_DEFAULT"
__nv_reservedSMEM_offset_0_alias:
	.zero		0
	.zero		64


//--------------------- .nv.constant0._Z18match_count_kernelPiPPcS1_PS_S_S_S_ --------------------------
	.section	.nv.constant0._Z18match_count_kernelPiPPcS1_PS_S_S_S_,"a",@progbits
	.sectionflags	@""
	.align	4
.nv.constant0._Z18match_count_kernelPiPPcS1_PS_S_S_S_:
	.zero		952


//--------------------- SYMBOLS --------------------------

	.type		.nv.reservedSmem.offset0,@object
	.size		.nv.reservedSmem.offset0,0x4
